	.headerflags	@"EF_CUDA_TEXMODE_UNIFIED EF_CUDA_64BIT_ADDRESS EF_CUDA_ACCELERATORS EF_CUDA_SM90 EF_CUDA_VIRTUAL_SM(EF_CUDA_SM90)"
	.elftype	@"ET_EXEC"


//--------------------- .nv.info                  --------------------------
	.section	.nv.info,"",@"SHT_CUDA_INFO"
	.align	4


	//----- nvinfo : EIATTR_REGCOUNT
	.align		4
        /*0000*/ 	.byte	0x04, 0x2f
        /*0002*/ 	.short	(.L_1 - .L_0)
	.align		4
.L_0:
        /*0004*/ 	.word	index@(triton_poi_fused_leaky_relu_15)
        /*0008*/ 	.word	0x00000008


	//----- nvinfo : EIATTR_MIN_STACK_SIZE
	.align		4
.L_1:
        /*000c*/ 	.byte	0x04, 0x12
        /*000e*/ 	.short	(.L_3 - .L_2)
	.align		4
.L_2:
        /*0010*/ 	.word	index@(triton_poi_fused_leaky_relu_15)
        /*0014*/ 	.word	0x00000000


	//----- nvinfo : EIATTR_FRAME_SIZE
	.align		4
.L_3:
        /*0018*/ 	.byte	0x04, 0x11
        /*001a*/ 	.short	(.L_5 - .L_4)
	.align		4
.L_4:
        /*001c*/ 	.word	index@(triton_poi_fused_leaky_relu_15)
        /*0020*/ 	.word	0x00000000


	//----- nvinfo : EIATTR_MIN_STACK_SIZE
	.align		4
.L_5:
        /*0024*/ 	.byte	0x04, 0x12
        /*0026*/ 	.short	(.L_7 - .L_6)
	.align		4
.L_6:
        /*0028*/ 	.word	index@(triton_poi_fused_leaky_relu_15)
        /*002c*/ 	.word	0x00000000
.L_7:


//--------------------- .nv.info.triton_poi_fused_leaky_relu_15 --------------------------
	.section	.nv.info.triton_poi_fused_leaky_relu_15,"",@"SHT_CUDA_INFO"
	.sectionflags	@""
	.align	4


	//----- nvinfo : EIATTR_CUDA_API_VERSION
	.align		4
        /*0000*/ 	.byte	0x04, 0x37
        /*0002*/ 	.short	(.L_9 - .L_8)
.L_8:
        /*0004*/ 	.word	0x0000007c


	//----- nvinfo : EIATTR_KPARAM_INFO
	.align		4
.L_9:
        /*0008*/ 	.byte	0x04, 0x17
        /*000a*/ 	.short	(.L_11 - .L_10)
.L_10:
        /*000c*/ 	.word	0x00000000
        /*0010*/ 	.short	0x0001
        /*0012*/ 	.short	0x0008
        /*0014*/ 	.byte	0x00, 0xf0, 0x11, 0x00


	//----- nvinfo : EIATTR_KPARAM_INFO
	.align		4
.L_11:
        /*0018*/ 	.byte	0x04, 0x17
        /*001a*/ 	.short	(.L_13 - .L_12)
.L_12:
        /*001c*/ 	.word	0x00000000
        /*0020*/ 	.short	0x0000
        /*0022*/ 	.short	0x0000
        /*0024*/ 	.byte	0x00, 0xf4, 0x21, 0x00


	//----- nvinfo : EIATTR_SPARSE_MMA_MASK
	.align		4
.L_13:
        /*0028*/ 	.byte	0x03, 0x50
        /*002a*/ 	.short	0x0000


	//----- nvinfo : EIATTR_MAXREG_COUNT
	.align		4
        /*002c*/ 	.byte	0x03, 0x1b
        /*002e*/ 	.short	0x00ff


	//----- nvinfo : EIATTR_EXIT_INSTR_OFFSETS
	.align		4
        /*0030*/ 	.byte	0x04, 0x1c
        /*0032*/ 	.short	(.L_15 - .L_14)


	//   ....[0]....
.L_14:
        /*0034*/ 	.word	0x00000130


	//   ....[1]....
        /*0038*/ 	.word	0x00000150


	//----- nvinfo : EIATTR_REQNTID
	.align		4
.L_15:
        /*003c*/ 	.byte	0x04, 0x10
        /*003e*/ 	.short	(.L_17 - .L_16)
.L_16:
        /*0040*/ 	.word	0x00000100
        /*0044*/ 	.word	0x00000001
        /*0048*/ 	.word	0x00000001


	//----- nvinfo : EIATTR_CRS_STACK_SIZE
	.align		4
.L_17:
        /*004c*/ 	.byte	0x04, 0x1e
        /*004e*/ 	.short	(.L_19 - .L_18)
.L_18:
        /*0050*/ 	.word	0x00000000


	//----- nvinfo : EIATTR_CBANK_PARAM_SIZE
	.align		4
.L_19:
        /*0054*/ 	.byte	0x03, 0x19
        /*0056*/ 	.short	0x000c


	//----- nvinfo : EIATTR_PARAM_CBANK
	.align		4
        /*0058*/ 	.byte	0x04, 0x0a
        /*005a*/ 	.short	(.L_21 - .L_20)
	.align		4
.L_20:
        /*005c*/ 	.word	index@(.nv.constant0.triton_poi_fused_leaky_relu_15)
        /*0060*/ 	.short	0x0210
        /*0062*/ 	.short	0x000c


	//----- nvinfo : EIATTR_SW_WAR
	.align		4
.L_21:
        /*0064*/ 	.byte	0x04, 0x36
        /*0066*/ 	.short	(.L_23 - .L_22)
.L_22:
        /*0068*/ 	.word	0x00000008
.L_23:


//--------------------- .nv.callgraph             --------------------------
	.section	.nv.callgraph,"",@"SHT_CUDA_CALLGRAPH"
	.align	4
	.sectionentsize	8
	.align		4
        /*0000*/ 	.word	0x00000000
	.align		4
        /*0004*/ 	.word	0xffffffff
	.align		4
        /*0008*/ 	.word	0x00000000
	.align		4
        /*000c*/ 	.word	0xfffffffe
	.align		4
        /*0010*/ 	.word	0x00000000
	.align		4
        /*0014*/ 	.word	0xfffffffd
	.align		4
        /*0018*/ 	.word	0x00000000
	.align		4
        /*001c*/ 	.word	0xfffffffc


//--------------------- .text.triton_poi_fused_leaky_relu_15 --------------------------
	.section	.text.triton_poi_fused_leaky_relu_15,"ax",@progbits
	.align	128
        .global         triton_poi_fused_leaky_relu_15
        .type           triton_poi_fused_leaky_relu_15,@function
        .size           triton_poi_fused_leaky_relu_15,(.L_x_3 - triton_poi_fused_leaky_relu_15)
        .other          triton_poi_fused_leaky_relu_15,@"STO_CUDA_ENTRY STV_DEFAULT"
triton_poi_fused_leaky_relu_15:
.text.triton_poi_fused_leaky_relu_15:
[----:B------:R-:W0:Y:S02]  /*0000*/  LDC R1, c[0x0][0x28] ;  /* 0x00000a00ff017b82 */ /* 0x000e240000000800 */
[----:B------:R-:W1:Y:S01]  /*0010*/  S2R R0, SR_TID.X ;  /* 0x0000000000007919 */ /* 0x000e620000002100 */
[----:B------:R-:W2:Y:S01]  /*0020*/  LDC.64 R2, c[0x0][0x210] ;  /* 0x00008400ff027b82 */ /* 0x000ea20000000a00 */
[----:B------:R-:W-:Y:S01]  /*0030*/  ULDC.64 UR4, c[0x0][0x208] ;  /* 0x0000820000047ab9 */ /* 0x000fe20000000a00 */
[----:B------:R-:W-:Y:S01]  /*0040*/  BSSY B0, `(.L_x_0) ;  /* 0x000000a000007945 */ /* 0x000fe20003800000 */
[----:B------:R-:W3:Y:S01]  /*0050*/  S2R R5, SR_CTAID.X ;  /* 0x0000000000057919 */ /* 0x000ee20000002500 */
[----:B-1----:R-:W-:-:S05]  /*0060*/  IMAD.SHL.U32 R0, R0, 0x2, RZ ;  /* 0x0000000200007824 */ /* 0x002fca00078e00ff */
[----:B------:R-:W-:-:S05]  /*0070*/  LOP3.LUT R0, R0, 0x1fe, RZ, 0xc0, !PT ;  /* 0x000001fe00007812 */ /* 0x000fca00078ec0ff */
[----:B---3--:R-:W-:-:S04]  /*0080*/  IMAD R5, R5, 0x200, R0 ;  /* 0x0000020005057824 */ /* 0x008fc800078e0200 */
[C---:B--2---:R-:W-:Y:S01]  /*0090*/  IMAD.WIDE R2, R5.reuse, 0x4, R2 ;  /* 0x0000000405027825 */ /* 0x044fe200078e0202 */
[----:B------:R-:W-:Y:S02]  /*00a0*/  ISETP.GE.AND P2, PT, R5, 0x18800, PT ;  /* 0x000188000500780c */ /* 0x000fe40003f46270 */
[----:B------:R-:W-:-:S11]  /*00b0*/  CS2R R4, SRZ ;  /* 0x0000000000047805 */ /* 0x000fd6000001ff00 */
[----:B------:R-:W-:Y:S05]  /*00c0*/  @P2 BRA `(.L_x_1) ;  /* 0x0000000000042947 */ /* 0x000fea0003800000 */
[----:B------:R1:W5:Y:S02]  /*00d0*/  LDG.E.64 R4, desc[UR4][R2.64] ;  /* 0x0000000402047981 */ /* 0x000364000c1e1b00 */
.L_x_1:
[----:B------:R-:W-:Y:S05]  /*00e0*/  BSYNC B0 ;  /* 0x0000000000007941 */ /* 0x000fea0003800000 */
.L_x_0:
[----:B-----5:R-:W-:Y:S02]  /*00f0*/  FSETP.GT.AND P0, PT, R4, RZ, PT ;  /* 0x000000ff0400720b */ /* 0x020fe40003f04000 */
[----:B------:R-:W-:-:S11]  /*0100*/  FSETP.GT.AND P1, PT, R5, RZ, PT ;  /* 0x000000ff0500720b */ /* 0x000fd60003f24000 */
[----:B------:R-:W-:Y:S02]  /*0110*/  @!P0 FMUL R4, R4, 0.20000000298023223877 ;  /* 0x3e4ccccd04048820 */ /* 0x000fe40000400000 */
[----:B------:R-:W-:Y:S01]  /*0120*/  @!P1 FMUL R5, R5, 0.20000000298023223877 ;  /* 0x3e4ccccd05059820 */ /* 0x000fe20000400000 */
[----:B------:R-:W-:Y:S06]  /*0130*/  @P2 EXIT ;  /* 0x000000000000294d */ /* 0x000fec0003800000 */
[----:B------:R-:W-:Y:S01]  /*0140*/  STG.E.64 desc[UR4][R2.64], R4 ;  /* 0x0000000402007986 */ /* 0x000fe2000c101b04 */
[----:B------:R-:W-:Y:S05]  /*0150*/  EXIT ;  /* 0x000000000000794d */ /* 0x000fea0003800000 */
.L_x_2:
[----:B------:R-:W-:-:S00]  /*0160*/  BRA `(.L_x_2) ;  /* 0xfffffffc00fc7947 */ /* 0x000fc0000383ffff */
[----:B------:R-:W-:-:S00]  /*0170*/  NOP ;  /* 0x0000000000007918 */ /* 0x000fc00000000000 */
        /* <DEDUP_REMOVED lines=8> */
.L_x_3:


//--------------------- .nv.constant0.triton_poi_fused_leaky_relu_15 --------------------------
	.section	.nv.constant0.triton_poi_fused_leaky_relu_15,"a",@progbits
	.sectionflags	@""
	.align	4
.nv.constant0.triton_poi_fused_leaky_relu_15:
	.zero		540
